//
// Generated by NVIDIA NVVM Compiler
//
// Compiler Build ID: CL-36424714
// Cuda compilation tools, release 13.0, V13.0.88
// Based on NVVM 20.0.0
//

.version 9.0
.target sm_100
.address_size 64

	// .globl	_Z7kernel1P5Point

.visible .entry _Z7kernel1P5Point(
	.param .u64 .ptr .align 1 _Z7kernel1P5Point_param_0
)
{
	.reg .pred 	%p<2>;
	.reg .b32 	%r<30>;
	.reg .b32 	%f<14>;
	.reg .b64 	%rd<13>;

	ld.param.u64 	%rd1, [_Z7kernel1P5Point_param_0];
	mov.u32 	%r4, %tid.x;
	mov.u32 	%r5, %ctaid.x;
	mov.u32 	%r6, %ntid.x;
	mad.lo.s32 	%r1, %r5, %r6, %r4;
	mov.u32 	%r7, %tid.y;
	mov.u32 	%r8, %ctaid.y;
	mov.u32 	%r9, %ntid.y;
	mad.lo.s32 	%r10, %r8, %r9, %r7;
	mov.u32 	%r11, %tid.z;
	mov.u32 	%r12, %ctaid.z;
	mov.u32 	%r13, %ntid.z;
	mad.lo.s32 	%r14, %r12, %r13, %r11;
	add.s32 	%r15, %r1, -31;
	add.s32 	%r16, %r10, -31;
	min.u32 	%r17, %r15, %r16;
	add.s32 	%r18, %r14, -31;
	min.u32 	%r19, %r17, %r18;
	setp.lt.u32 	%p1, %r19, -30;
	@%p1 bra 	$L__BB0_2;
	cvta.to.global.u64 	%rd2, %rd1;
	shl.b32 	%r20, %r10, 5;
	add.s32 	%r21, %r20, %r1;
	shl.b32 	%r22, %r14, 10;
	add.s32 	%r23, %r21, %r22;
	mul.wide.u32 	%rd3, %r23, 8;
	add.s64 	%rd4, %rd2, %rd3;
	ld.global.f32 	%f1, [%rd4];
	ld.global.f32 	%f2, [%rd4+8];
	add.f32 	%f3, %f1, %f2;
	add.s32 	%r24, %r23, -1;
	mul.wide.u32 	%rd5, %r24, 8;
	add.s64 	%rd6, %rd2, %rd5;
	ld.global.f32 	%f4, [%rd6];
	add.f32 	%f5, %f3, %f4;
	add.s32 	%r25, %r22, %r1;
	add.s32 	%r26, %r20, %r25;
	add.s32 	%r27, %r26, 32;
	mul.wide.u32 	%rd7, %r27, 8;
	add.s64 	%rd8, %rd2, %rd7;
	ld.global.f32 	%f6, [%rd8];
	add.f32 	%f7, %f5, %f6;
	add.s32 	%r28, %r26, -32;
	mul.wide.u32 	%rd9, %r28, 8;
	add.s64 	%rd10, %rd2, %rd9;
	ld.global.f32 	%f8, [%rd10];
	add.f32 	%f9, %f7, %f8;
	ld.global.f32 	%f10, [%rd4+8192];
	add.f32 	%f11, %f9, %f10;
	add.s32 	%r29, %r23, -1024;
	mul.wide.u32 	%rd11, %r29, 8;
	add.s64 	%rd12, %rd2, %rd11;
	ld.global.f32 	%f12, [%rd12];
	add.f32 	%f13, %f11, %f12;
	st.global.f32 	[%rd4+4], %f13;
$L__BB0_2:
	ret;

}


// ===== COMPILED SASS (sm_100) =====

	.target	sm_100

	.elftype	@"ET_EXEC"


//--------------------- .note.nv.tkinfo           --------------------------
	.section	.note.nv.tkinfo,"",@"SHT_NOTE"
	.sectionflags	@"SHF_NOTE_NV_TKINFO"
	.tkinfo
        /*0018*/ 	.word	0x00000002
        /*0030*/ 	.string	""
        /*0030*/ 	.string	"ptxas"
        /*0030*/ 	.string	"Cuda compilation tools, release 13.0, V13.0.88"
        /*0030*/ 	.string	"Build cuda_13.0.r13.0/compiler.36424714_0"
        /*0030*/ 	.string	"-arch sm_100 -m 64 "



//--------------------- .note.nv.cuinfo           --------------------------
	.section	.note.nv.cuinfo,"",@"SHT_NOTE"
	.sectionflags	@"SHF_NOTE_NV_CUINFO"
        /*0018*/ 	.short	0x0002
        /*001a*/ 	.short	0x0064
        /*001c*/ 	.short	0x0082
	.zero		2


//--------------------- .nv.info                  --------------------------
	.section	.nv.info,"",@"SHT_CUDA_INFO"
	.align	4


	//----- nvinfo : EIATTR_REGCOUNT
	.align		4
        /*0000*/ 	.byte	0x04, 0x2f
        /*0002*/ 	.short	(.L_1 - .L_0)
	.align		4
.L_0:
        /*0004*/ 	.word	index@(_Z7kernel1P5Point)
        /*0008*/ 	.word	0x00000012


	//----- nvinfo : EIATTR_FRAME_SIZE
	.align		4
.L_1:
        /*000c*/ 	.byte	0x04, 0x11
        /*000e*/ 	.short	(.L_3 - .L_2)
	.align		4
.L_2:
        /*0010*/ 	.word	index@(_Z7kernel1P5Point)
        /*0014*/ 	.word	0x00000000


	//----- nvinfo : EIATTR_MIN_STACK_SIZE
	.align		4
.L_3:
        /*0018*/ 	.byte	0x04, 0x12
        /*001a*/ 	.short	(.L_5 - .L_4)
	.align		4
.L_4:
        /*001c*/ 	.word	index@(_Z7kernel1P5Point)
        /*0020*/ 	.word	0x00000000
.L_5:


//--------------------- .nv.compat                --------------------------
	.section	.nv.compat,"",@"SHT_CUDA_COMPAT_INFO"
	.align	4
        /*0000*/ 	.byte	0x02, 0x09, 0x00, 0x00, 0x02, 0x02, 0x01, 0x00, 0x02, 0x05, 0x05, 0x00, 0x03, 0x07, 0x01, 0x01
        /*0010*/ 	.byte	0x02, 0x03, 0x00, 0x00, 0x02, 0x06, 0x01, 0x00, 0x04, 0x0b, 0x08, 0x00, 0x09, 0x00, 0x00, 0x00
        /*0020*/ 	.byte	0x00, 0x00, 0x00, 0x00


//--------------------- .nv.info._Z7kernel1P5Point --------------------------
	.section	.nv.info._Z7kernel1P5Point,"",@"SHT_CUDA_INFO"
	.sectionflags	@""
	.align	4


	//----- nvinfo : EIATTR_CUDA_API_VERSION
	.align		4
        /*0000*/ 	.byte	0x04, 0x37
        /*0002*/ 	.short	(.L_7 - .L_6)
.L_6:
        /*0004*/ 	.word	0x00000082


	//----- nvinfo : EIATTR_KPARAM_INFO
	.align		4
.L_7:
        /*0008*/ 	.byte	0x04, 0x17
        /*000a*/ 	.short	(.L_9 - .L_8)
.L_8:
        /*000c*/ 	.word	0x00000000
        /*0010*/ 	.short	0x0000
        /*0012*/ 	.short	0x0000
        /*0014*/ 	.byte	0x00, 0xf5, 0x21, 0x00


	//----- nvinfo : EIATTR_SPARSE_MMA_MASK
	.align		4
.L_9:
        /*0018*/ 	.byte	0x03, 0x50
        /*001a*/ 	.short	0x0000


	//----- nvinfo : EIATTR_MAXREG_COUNT
	.align		4
        /*001c*/ 	.byte	0x03, 0x1b
        /*001e*/ 	.short	0x00ff


	//----- nvinfo : EIATTR_MERCURY_ISA_VERSION
	.align		4
        /*0020*/ 	.byte	0x03, 0x5f
        /*0022*/ 	.short	0x0101


	//----- nvinfo : EIATTR_VRC_CTA_INIT_COUNT
	.align		4
        /*0024*/ 	.byte	0x02, 0x4a
	.zero		1
	.zero		1


	//----- nvinfo : EIATTR_EXIT_INSTR_OFFSETS
	.align		4
        /*0028*/ 	.byte	0x04, 0x1c
        /*002a*/ 	.short	(.L_11 - .L_10)


	//   ....[0]....
.L_10:
        /*002c*/ 	.word	0x00000110


	//   ....[1]....
        /*0030*/ 	.word	0x000002f0


	//----- nvinfo : EIATTR_CBANK_PARAM_SIZE
	.align		4
.L_11:
        /*0034*/ 	.byte	0x03, 0x19
        /*0036*/ 	.short	0x0008


	//----- nvinfo : EIATTR_PARAM_CBANK
	.align		4
        /*0038*/ 	.byte	0x04, 0x0a
        /*003a*/ 	.short	(.L_13 - .L_12)
	.align		4
.L_12:
        /*003c*/ 	.word	index@(.nv.constant0._Z7kernel1P5Point)
        /*0040*/ 	.short	0x0380
        /*0042*/ 	.short	0x0008


	//----- nvinfo : EIATTR_SW_WAR
	.align		4
.L_13:
        /*0044*/ 	.byte	0x04, 0x36
        /*0046*/ 	.short	(.L_15 - .L_14)
.L_14:
        /*0048*/ 	.word	0x00000008
.L_15:


//--------------------- .nv.callgraph             --------------------------
	.section	.nv.callgraph,"",@"SHT_CUDA_CALLGRAPH"
	.align	4
	.sectionentsize	8
	.align		4
        /*0000*/ 	.word	0x00000000
	.align		4
        /*0004*/ 	.word	0xffffffff
	.align		4
        /*0008*/ 	.word	0x00000000
	.align		4
        /*000c*/ 	.word	0xfffffffe
	.align		4
        /*0010*/ 	.word	0x00000000
	.align		4
        /*0014*/ 	.word	0xfffffffd
	.align		4
        /*0018*/ 	.word	0x00000000
	.align		4
        /*001c*/ 	.word	0xfffffffc


//--------------------- .text._Z7kernel1P5Point   --------------------------
	.section	.text._Z7kernel1P5Point,"ax",@progbits
	.align	128
        .global         _Z7kernel1P5Point
        .type           _Z7kernel1P5Point,@function
        .size           _Z7kernel1P5Point,(.L_x_1 - _Z7kernel1P5Point)
        .other          _Z7kernel1P5Point,@"STO_CUDA_ENTRY STV_DEFAULT"
_Z7kernel1P5Point:
.text._Z7kernel1P5Point:
[----:B------:R-:W-:Y:S01]  /*0000*/  LDC R1, c[0x0][0x37c] ;  /* 0x0000df00ff017b82 */ /* 0x000fe20000000800 */
[----:B------:R-:W0:Y:S07]  /*0010*/  S2R R5, SR_TID.Y ;  /* 0x0000000000057919 */ /* 0x000e2e0000002200 */
[----:B------:R-:W1:Y:S01]  /*0020*/  LDC R3, c[0x0][0x360] ;  /* 0x0000d800ff037b82 */ /* 0x000e620000000800 */
[----:B------:R-:W1:Y:S01]  /*0030*/  S2R R0, SR_TID.X ;  /* 0x0000000000007919 */ /* 0x000e620000002100 */
[----:B------:R-:W2:Y:S06]  /*0040*/  S2R R7, SR_TID.Z ;  /* 0x0000000000077919 */ /* 0x000eac0000002300 */
[----:B------:R-:W0:Y:S08]  /*0050*/  S2UR UR5, SR_CTAID.Y ;  /* 0x00000000000579c3 */ /* 0x000e300000002600 */
[----:B------:R-:W0:Y:S08]  /*0060*/  LDC R2, c[0x0][0x364] ;  /* 0x0000d900ff027b82 */ /* 0x000e300000000800 */
[----:B------:R-:W1:Y:S08]  /*0070*/  S2UR UR4, SR_CTAID.X ;  /* 0x00000000000479c3 */ /* 0x000e700000002500 */
[----:B------:R-:W2:Y:S08]  /*0080*/  S2UR UR6, SR_CTAID.Z ;  /* 0x00000000000679c3 */ /* 0x000eb00000002700 */
[----:B------:R-:W2:Y:S01]  /*0090*/  LDC R4, c[0x0][0x368] ;  /* 0x0000da00ff047b82 */ /* 0x000ea20000000800 */
[----:B0-----:R-:W-:-:S02]  /*00a0*/  IMAD R5, R2, UR5, R5 ;  /* 0x0000000502057c24 */ /* 0x001fc4000f8e0205 */
[----:B-1----:R-:W-:-:S03]  /*00b0*/  IMAD R0, R3, UR4, R0 ;  /* 0x0000000403007c24 */ /* 0x002fc6000f8e0200 */
[----:B------:R-:W-:-:S04]  /*00c0*/  IADD3 R3, PT, PT, R5, -0x1f, RZ ;  /* 0xffffffe105037810 */ /* 0x000fc80007ffe0ff */
[----:B------:R-:W-:Y:S01]  /*00d0*/  VIADDMNMX.U32 R2, R0, 0xffffffe1, R3, PT ;  /* 0xffffffe100027846 */ /* 0x000fe20003800003 */
[----:B--2---:R-:W-:-:S05]  /*00e0*/  IMAD R7, R4, UR6, R7 ;  /* 0x0000000604077c24 */ /* 0x004fca000f8e0207 */
[----:B------:R-:W-:-:S04]  /*00f0*/  VIADDMNMX.U32 R2, R7, 0xffffffe1, R2, PT ;  /* 0xffffffe107027846 */ /* 0x000fc80003800002 */
[----:B------:R-:W-:-:S13]  /*0100*/  ISETP.GE.U32.AND P0, PT, R2, -0x1e, PT ;  /* 0xffffffe20200780c */ /* 0x000fda0003f06070 */
[----:B------:R-:W-:Y:S05]  /*0110*/  @!P0 EXIT ;  /* 0x000000000000894d */ /* 0x000fea0003800000 */
[----:B------:R-:W0:Y:S01]  /*0120*/  LDC.64 R2, c[0x0][0x380] ;  /* 0x0000e000ff027b82 */ /* 0x000e220000000a00 */
[----:B------:R-:W1:Y:S01]  /*0130*/  LDCU.64 UR4, c[0x0][0x358] ;  /* 0x00006b00ff0477ac */ /* 0x000e620008000a00 */
[-C--:B------:R-:W-:Y:S02]  /*0140*/  LEA R4, R5, R0.reuse, 0x5 ;  /* 0x0000000005047211 */ /* 0x080fe400078e28ff */
[C---:B------:R-:W-:Y:S02]  /*0150*/  LEA R0, R7.reuse, R0, 0xa ;  /* 0x0000000007007211 */ /* 0x040fe400078e50ff */
[----:B------:R-:W-:Y:S02]  /*0160*/  LEA R13, R7, R4, 0xa ;  /* 0x00000004070d7211 */ /* 0x000fe400078e50ff */
[----:B------:R-:W-:Y:S02]  /*0170*/  LEA R8, R5, R0, 0x5 ;  /* 0x0000000005087211 */ /* 0x000fe400078e28ff */
[----:B------:R-:W-:-:S02]  /*0180*/  IADD3 R7, PT, PT, R13, -0x1, RZ ;  /* 0xffffffff0d077810 */ /* 0x000fc40007ffe0ff */
[C---:B------:R-:W-:Y:S02]  /*0190*/  IADD3 R9, PT, PT, R8.reuse, 0x20, RZ ;  /* 0x0000002008097810 */ /* 0x040fe40007ffe0ff */
[----:B------:R-:W-:Y:S01]  /*01a0*/  IADD3 R11, PT, PT, R8, -0x20, RZ ;  /* 0xffffffe0080b7810 */ /* 0x000fe20007ffe0ff */
[----:B0-----:R-:W-:-:S04]  /*01b0*/  IMAD.WIDE.U32 R4, R13, 0x8, R2 ;  /* 0x000000080d047825 */ /* 0x001fc800078e0002 */
[--C-:B------:R-:W-:Y:S01]  /*01c0*/  IMAD.WIDE.U32 R6, R7, 0x8, R2.reuse ;  /* 0x0000000807067825 */ /* 0x100fe200078e0002 */
[----:B-1----:R-:W2:Y:S04]  /*01d0*/  LDG.E R0, desc[UR4][R4.64] ;  /* 0x0000000404007981 */ /* 0x002ea8000c1e1900 */
[----:B------:R-:W2:Y:S01]  /*01e0*/  LDG.E R15, desc[UR4][R4.64+0x8] ;  /* 0x00000804040f7981 */ /* 0x000ea2000c1e1900 */
[----:B------:R-:W-:-:S03]  /*01f0*/  IMAD.WIDE.U32 R8, R9, 0x8, R2 ;  /* 0x0000000809087825 */ /* 0x000fc600078e0002 */
[----:B------:R-:W3:Y:S01]  /*0200*/  LDG.E R7, desc[UR4][R6.64] ;  /* 0x0000000406077981 */ /* 0x000ee2000c1e1900 */
[--C-:B------:R-:W-:Y:S01]  /*0210*/  IMAD.WIDE.U32 R10, R11, 0x8, R2.reuse ;  /* 0x000000080b0a7825 */ /* 0x100fe200078e0002 */
[----:B------:R-:W-:Y:S02]  /*0220*/  IADD3 R13, PT, PT, R13, -0x400, RZ ;  /* 0xfffffc000d0d7810 */ /* 0x000fe40007ffe0ff */
[----:B------:R-:W4:Y:S04]  /*0230*/  LDG.E R9, desc[UR4][R8.64] ;  /* 0x0000000408097981 */ /* 0x000f28000c1e1900 */
[----:B------:R-:W5:Y:S01]  /*0240*/  LDG.E R11, desc[UR4][R10.64] ;  /* 0x000000040a0b7981 */ /* 0x000f62000c1e1900 */
[----:B------:R-:W-:-:S03]  /*0250*/  IMAD.WIDE.U32 R2, R13, 0x8, R2 ;  /* 0x000000080d027825 */ /* 0x000fc600078e0002 */
[----:B------:R-:W5:Y:S04]  /*0260*/  LDG.E R13, desc[UR4][R4.64+0x2000] ;  /* 0x00200004040d7981 */ /* 0x000f68000c1e1900 */
[----:B------:R-:W5:Y:S01]  /*0270*/  LDG.E R3, desc[UR4][R2.64] ;  /* 0x0000000402037981 */ /* 0x000f62000c1e1900 */
[----:B--2---:R-:W-:-:S04]  /*0280*/  FADD R0, R0, R15 ;  /* 0x0000000f00007221 */ /* 0x004fc80000000000 */
[----:B---3--:R-:W-:-:S04]  /*0290*/  FADD R0, R0, R7 ;  /* 0x0000000700007221 */ /* 0x008fc80000000000 */
[----:B----4-:R-:W-:-:S04]  /*02a0*/  FADD R0, R0, R9 ;  /* 0x0000000900007221 */ /* 0x010fc80000000000 */
[----:B-----5:R-:W-:-:S04]  /*02b0*/  FADD R0, R0, R11 ;  /* 0x0000000b00007221 */ /* 0x020fc80000000000 */
[----:B------:R-:W-:-:S04]  /*02c0*/  FADD R0, R0, R13 ;  /* 0x0000000d00007221 */ /* 0x000fc80000000000 */
[----:B------:R-:W-:-:S05]  /*02d0*/  FADD R7, R0, R3 ;  /* 0x0000000300077221 */ /* 0x000fca0000000000 */
[----:B------:R-:W-:Y:S01]  /*02e0*/  STG.E desc[UR4][R4.64+0x4], R7 ;  /* 0x0000040704007986 */ /* 0x000fe2000c101904 */
[----:B------:R-:W-:Y:S05]  /*02f0*/  EXIT ;  /* 0x000000000000794d */ /* 0x000fea0003800000 */
.L_x_0:
[----:B------:R-:W-:-:S00]  /*0300*/  BRA `(.L_x_0) ;  /* 0xfffffffc00fc7947 */ /* 0x000fc0000383ffff */
[----:B------:R-:W-:-:S00]  /*0310*/  NOP ;  /* 0x0000000000007918 */ /* 0x000fc00000000000 */
        /* <DEDUP_REMOVED lines=14> */
.L_x_1:


//--------------------- .nv.shared.reserved.0     --------------------------
	.section	.nv.shared.reserved.0,"aw",@nobits
	.weak		__nv_reservedSMEM_offset_0_alias
	.size		__nv_reservedSMEM_offset_0_alias, 0, 64
	.other		__nv_reservedSMEM_offset_0_alias,@"STO_CUDA_RESERVED_SHARED STV_DEFAULT"
__nv_reservedSMEM_offset_0_alias:
	.zero		0
	.zero		64


//--------------------- .nv.constant0._Z7kernel1P5Point --------------------------
	.section	.nv.constant0._Z7kernel1P5Point,"a",@progbits
	.sectionflags	@""
	.align	4
.nv.constant0._Z7kernel1P5Point:
	.zero		904


//--------------------- SYMBOLS --------------------------

	.type		.nv.reservedSmem.offset0,@object
	.size		.nv.reservedSmem.offset0,0x4
